	.headerflags	@"EF_CUDA_TEXMODE_UNIFIED EF_CUDA_64BIT_ADDRESS EF_CUDA_ACCELERATORS EF_CUDA_SM90 EF_CUDA_VIRTUAL_SM(EF_CUDA_SM90)"
	.elftype	@"ET_EXEC"


//--------------------- .nv.info                  --------------------------
	.section	.nv.info,"",@"SHT_CUDA_INFO"
	.align	4


	//----- nvinfo : EIATTR_REGCOUNT
	.align		4
        /*0000*/ 	.byte	0x04, 0x2f
        /*0002*/ 	.short	(.L_3 - .L_2)
	.align		4
.L_2:
        /*0004*/ 	.word	index@(triton_poi_fused__native_batch_norm_legit_no_training__prelu_kernel_add_8)
        /*0008*/ 	.word	0x00000016


	//----- nvinfo : EIATTR_MIN_STACK_SIZE
	.align		4
.L_3:
        /*000c*/ 	.byte	0x04, 0x12
        /*000e*/ 	.short	(.L_5 - .L_4)
	.align		4
.L_4:
        /*0010*/ 	.word	index@(triton_poi_fused__native_batch_norm_legit_no_training__prelu_kernel_add_8)
        /*0014*/ 	.word	0x00000000


	//----- nvinfo : EIATTR_FRAME_SIZE
	.align		4
.L_5:
        /*0018*/ 	.byte	0x04, 0x11
        /*001a*/ 	.short	(.L_7 - .L_6)
	.align		4
.L_6:
        /*001c*/ 	.word	index@(triton_poi_fused__native_batch_norm_legit_no_training__prelu_kernel_add_8)
        /*0020*/ 	.word	0x00000000


	//----- nvinfo : EIATTR_MIN_STACK_SIZE
	.align		4
.L_7:
        /*0024*/ 	.byte	0x04, 0x12
        /*0026*/ 	.short	(.L_9 - .L_8)
	.align		4
.L_8:
        /*0028*/ 	.word	index@(triton_poi_fused__native_batch_norm_legit_no_training__prelu_kernel_add_8)
        /*002c*/ 	.word	0x00000000
.L_9:


//--------------------- .nv.info.triton_poi_fused__native_batch_norm_legit_no_training__prelu_kernel_add_8 --------------------------
	.section	.nv.info.triton_poi_fused__native_batch_norm_legit_no_training__prelu_kernel_add_8,"",@"SHT_CUDA_INFO"
	.sectionflags	@""
	.align	4


	//----- nvinfo : EIATTR_CUDA_API_VERSION
	.align		4
        /*0000*/ 	.byte	0x04, 0x37
        /*0002*/ 	.short	(.L_11 - .L_10)
.L_10:
        /*0004*/ 	.word	0x0000007c


	//----- nvinfo : EIATTR_KPARAM_INFO
	.align		4
.L_11:
        /*0008*/ 	.byte	0x04, 0x17
        /*000a*/ 	.short	(.L_13 - .L_12)
.L_12:
        /*000c*/ 	.word	0x00000000
        /*0010*/ 	.short	0x0008
        /*0012*/ 	.short	0x0040
        /*0014*/ 	.byte	0x00, 0xf0, 0x11, 0x00


	//----- nvinfo : EIATTR_KPARAM_INFO
	.align		4
.L_13:
        /*0018*/ 	.byte	0x04, 0x17
        /*001a*/ 	.short	(.L_15 - .L_14)
.L_14:
        /*001c*/ 	.word	0x00000000
        /*0020*/ 	.short	0x0007
        /*0022*/ 	.short	0x0038
        /*0024*/ 	.byte	0x00, 0xf4, 0x21, 0x00


	//----- nvinfo : EIATTR_KPARAM_INFO
	.align		4
.L_15:
        /*0028*/ 	.byte	0x04, 0x17
        /*002a*/ 	.short	(.L_17 - .L_16)
.L_16:
        /*002c*/ 	.word	0x00000000
        /*0030*/ 	.short	0x0006
        /*0032*/ 	.short	0x0030
        /*0034*/ 	.byte	0x00, 0xf4, 0x21, 0x00


	//----- nvinfo : EIATTR_KPARAM_INFO
	.align		4
.L_17:
        /*0038*/ 	.byte	0x04, 0x17
        /*003a*/ 	.short	(.L_19 - .L_18)
.L_18:
        /*003c*/ 	.word	0x00000000
        /*0040*/ 	.short	0x0005
        /*0042*/ 	.short	0x0028
        /*0044*/ 	.byte	0x00, 0xf4, 0x21, 0x00


	//----- nvinfo : EIATTR_KPARAM_INFO
	.align		4
.L_19:
        /*0048*/ 	.byte	0x04, 0x17
        /*004a*/ 	.short	(.L_21 - .L_20)
.L_20:
        /*004c*/ 	.word	0x00000000
        /*0050*/ 	.short	0x0004
        /*0052*/ 	.short	0x0020
        /*0054*/ 	.byte	0x00, 0xf4, 0x21, 0x00


	//----- nvinfo : EIATTR_KPARAM_INFO
	.align		4
.L_21:
        /*0058*/ 	.byte	0x04, 0x17
        /*005a*/ 	.short	(.L_23 - .L_22)
.L_22:
        /*005c*/ 	.word	0x00000000
        /*0060*/ 	.short	0x0003
        /*0062*/ 	.short	0x0018
        /*0064*/ 	.byte	0x00, 0xf4, 0x21, 0x00


	//----- nvinfo : EIATTR_KPARAM_INFO
	.align		4
.L_23:
        /*0068*/ 	.byte	0x04, 0x17
        /*006a*/ 	.short	(.L_25 - .L_24)
.L_24:
        /*006c*/ 	.word	0x00000000
        /*0070*/ 	.short	0x0002
        /*0072*/ 	.short	0x0010
        /*0074*/ 	.byte	0x00, 0xf4, 0x21, 0x00


	//----- nvinfo : EIATTR_KPARAM_INFO
	.align		4
.L_25:
        /*0078*/ 	.byte	0x04, 0x17
        /*007a*/ 	.short	(.L_27 - .L_26)
.L_26:
        /*007c*/ 	.word	0x00000000
        /*0080*/ 	.short	0x0001
        /*0082*/ 	.short	0x0008
        /*0084*/ 	.byte	0x00, 0xf4, 0x21, 0x00


	//----- nvinfo : EIATTR_KPARAM_INFO
	.align		4
.L_27:
        /*0088*/ 	.byte	0x04, 0x17
        /*008a*/ 	.short	(.L_29 - .L_28)
.L_28:
        /*008c*/ 	.word	0x00000000
        /*0090*/ 	.short	0x0000
        /*0092*/ 	.short	0x0000
        /*0094*/ 	.byte	0x00, 0xf4, 0x21, 0x00


	//----- nvinfo : EIATTR_SPARSE_MMA_MASK
	.align		4
.L_29:
        /*0098*/ 	.byte	0x03, 0x50
        /*009a*/ 	.short	0x0000


	//----- nvinfo : EIATTR_MAXREG_COUNT
	.align		4
        /*009c*/ 	.byte	0x03, 0x1b
        /*009e*/ 	.short	0x00ff


	//----- nvinfo : EIATTR_EXIT_INSTR_OFFSETS
	.align		4
        /*00a0*/ 	.byte	0x04, 0x1c
        /*00a2*/ 	.short	(.L_31 - .L_30)


	//   ....[0]....
.L_30:
        /*00a4*/ 	.word	0x000003d0


	//----- nvinfo : EIATTR_REQNTID
	.align		4
.L_31:
        /*00a8*/ 	.byte	0x04, 0x10
        /*00aa*/ 	.short	(.L_33 - .L_32)
.L_32:
        /*00ac*/ 	.word	0x00000080
        /*00b0*/ 	.word	0x00000001
        /*00b4*/ 	.word	0x00000001


	//----- nvinfo : EIATTR_CBANK_PARAM_SIZE
	.align		4
.L_33:
        /*00b8*/ 	.byte	0x03, 0x19
        /*00ba*/ 	.short	0x0044


	//----- nvinfo : EIATTR_PARAM_CBANK
	.align		4
        /*00bc*/ 	.byte	0x04, 0x0a
        /*00be*/ 	.short	(.L_35 - .L_34)
	.align		4
.L_34:
        /*00c0*/ 	.word	index@(.nv.constant0.triton_poi_fused__native_batch_norm_legit_no_training__prelu_kernel_add_8)
        /*00c4*/ 	.short	0x0210
        /*00c6*/ 	.short	0x0044


	//----- nvinfo : EIATTR_SW_WAR
	.align		4
.L_35:
        /*00c8*/ 	.byte	0x04, 0x36
        /*00ca*/ 	.short	(.L_37 - .L_36)
.L_36:
        /*00cc*/ 	.word	0x00000008
.L_37:


//--------------------- .nv.callgraph             --------------------------
	.section	.nv.callgraph,"",@"SHT_CUDA_CALLGRAPH"
	.align	4
	.sectionentsize	8
	.align		4
        /*0000*/ 	.word	0x00000000
	.align		4
        /*0004*/ 	.word	0xffffffff
	.align		4
        /*0008*/ 	.word	0x00000000
	.align		4
        /*000c*/ 	.word	0xfffffffe
	.align		4
        /*0010*/ 	.word	0x00000000
	.align		4
        /*0014*/ 	.word	0xfffffffd
	.align		4
        /*0018*/ 	.word	0x00000000
	.align		4
        /*001c*/ 	.word	0xfffffffc


//--------------------- .nv.constant4             --------------------------
	.section	.nv.constant4,"a",@progbits
	.align	8
	.align		8
.nv.constant4:
        /*0000*/ 	.dword	_$_str
	.align		8
        /*0008*/ 	.dword	_$_str_$_2


//--------------------- .text.triton_poi_fused__native_batch_norm_legit_no_training__prelu_kernel_add_8 --------------------------
	.section	.text.triton_poi_fused__native_batch_norm_legit_no_training__prelu_kernel_add_8,"ax",@progbits
	.align	128
        .global         triton_poi_fused__native_batch_norm_legit_no_training__prelu_kernel_add_8
        .type           triton_poi_fused__native_batch_norm_legit_no_training__prelu_kernel_add_8,@function
        .size           triton_poi_fused__native_batch_norm_legit_no_training__prelu_kernel_add_8,(.L_x_1 - triton_poi_fused__native_batch_norm_legit_no_training__prelu_kernel_add_8)
        .other          triton_poi_fused__native_batch_norm_legit_no_training__prelu_kernel_add_8,@"STO_CUDA_ENTRY STV_DEFAULT"
triton_poi_fused__native_batch_norm_legit_no_training__prelu_kernel_add_8:
.text.triton_poi_fused__native_batch_norm_legit_no_training__prelu_kernel_add_8:
[----:B------:R-:W-:Y:S01]  /*0000*/  LDC R1, c[0x0][0x28] ;  /* 0x00000a00ff017b82 */ /* 0x000fe20000000800 */
[----:B------:R-:W1:Y:S07]  /*0010*/  S2R R0, SR_TID.X ;  /* 0x0000000000007919 */ /* 0x000e6e0000002100 */
[----:B------:R-:W2:Y:S01]  /*0020*/  LDC.64 R12, c[0x0][0x230] ;  /* 0x00008c00ff0c7b82 */ /* 0x000ea20000000a00 */
[----:B------:R-:W-:Y:S01]  /*0030*/  ULDC.64 UR4, c[0x0][0x208] ;  /* 0x0000820000047ab9 */ /* 0x000fe20000000a00 */
[----:B------:R-:W3:Y:S06]  /*0040*/  S2R R5, SR_CTAID.X ;  /* 0x0000000000057919 */ /* 0x000eec0000002500 */
[----:B------:R-:W4:Y:S08]  /*0050*/  LDC.64 R8, c[0x0][0x220] ;  /* 0x00008800ff087b82 */ /* 0x000f300000000a00 */
[----:B------:R-:W5:Y:S08]  /*0060*/  LDC.64 R14, c[0x0][0x228] ;  /* 0x00008a00ff0e7b82 */ /* 0x000f700000000a00 */
[----:B------:R-:W5:Y:S01]  /*0070*/  LDC.64 R18, c[0x0][0x240] ;  /* 0x00009000ff127b82 */ /* 0x000f620000000a00 */
[----:B-1----:R-:W-:-:S07]  /*0080*/  SHF.L.U32 R0, R0, 0x1, RZ ;  /* 0x0000000100007819 */ /* 0x002fce00000006ff */
[----:B------:R-:W1:Y:S01]  /*0090*/  LDC.64 R16, c[0x0][0x238] ;  /* 0x00008e00ff107b82 */ /* 0x000e620000000a00 */
[----:B---3--:R-:W-:Y:S02]  /*00a0*/  SHF.R.S32.HI R3, RZ, 0x17, R5 ;  /* 0x00000017ff037819 */ /* 0x008fe40000011405 */
[----:B------:R-:W-:Y:S02]  /*00b0*/  LOP3.LUT R0, R0, 0xfe, RZ, 0xc0, !PT ;  /* 0x000000fe00007812 */ /* 0x000fe400078ec0ff */
[----:B------:R-:W-:-:S03]  /*00c0*/  SGXT R3, R3, 0x1 ;  /* 0x000000010303781a */ /* 0x000fc60000000200 */
[----:B------:R-:W3:Y:S01]  /*00d0*/  LDC.64 R6, c[0x0][0x218] ;  /* 0x00008600ff067b82 */ /* 0x000ee20000000a00 */
[----:B------:R-:W-:-:S04]  /*00e0*/  LEA R0, R5, R0, 0x8 ;  /* 0x0000000005007211 */ /* 0x000fc800078e40ff */
[----:B------:R-:W-:-:S04]  /*00f0*/  LEA.HI R3, R3, R0, RZ, 0x8 ;  /* 0x0000000003037211 */ /* 0x000fc800078f40ff */
[----:B------:R-:W-:-:S04]  /*0100*/  SHF.R.S32.HI R3, RZ, 0x8, R3 ;  /* 0x00000008ff037819 */ /* 0x000fc80000011403 */
[----:B------:R-:W-:-:S04]  /*0110*/  LEA.HI R2, R3, R3, RZ, 0x6 ;  /* 0x0000000303027211 */ /* 0x000fc800078f30ff */
[----:B------:R-:W-:-:S04]  /*0120*/  LOP3.LUT R2, R2, 0xffffffc0, RZ, 0xc0, !PT ;  /* 0xffffffc002027812 */ /* 0x000fc800078ec0ff */
[----:B------:R-:W-:Y:S01]  /*0130*/  IADD3 R5, R3, -R2, RZ ;  /* 0x8000000203057210 */ /* 0x000fe20007ffe0ff */
[----:B----4-:R-:W-:Y:S01]  /*0140*/  IMAD.WIDE R8, R0, 0x4, R8 ;  /* 0x0000000400087825 */ /* 0x010fe200078e0208 */
[----:B------:R-:W4:Y:S03]  /*0150*/  LDC.64 R2, c[0x0][0x248] ;  /* 0x00009200ff027b82 */ /* 0x000f260000000a00 */
[C---:B--2---:R-:W-:Y:S02]  /*0160*/  IMAD.WIDE R12, R5.reuse, 0x4, R12 ;  /* 0x00000004050c7825 */ /* 0x044fe400078e020c */
[----:B------:R-:W2:Y:S04]  /*0170*/  LDG.E.64 R8, desc[UR4][R8.64] ;  /* 0x0000000408087981 */ /* 0x000ea8000c1e1b00 */
[----:B------:R1:W2:Y:S01]  /*0180*/  LDG.E.EL R4, desc[UR4][R12.64] ;  /* 0x000000040c047981 */ /* 0x0002a2000c2e1900 */
[----:B-----5:R-:W-:-:S05]  /*0190*/  IMAD.WIDE R14, R5, 0x4, R14 ;  /* 0x00000004050e7825 */ /* 0x020fca00078e020e */
[----:B------:R-:W5:Y:S01]  /*01a0*/  LDG.E.EL R10, desc[UR4][R14.64] ;  /* 0x000000040e0a7981 */ /* 0x000f62000c2e1900 */
[----:B-1----:R-:W-:-:S04]  /*01b0*/  IMAD.WIDE R16, R5, 0x4, R16 ;  /* 0x0000000405107825 */ /* 0x002fc800078e0210 */
[C---:B0-----:R-:W-:Y:S01]  /*01c0*/  IMAD.WIDE R12, R5.reuse, 0x4, R18 ;  /* 0x00000004050c7825 */ /* 0x041fe200078e0212 */
[----:B------:R-:W5:Y:S03]  /*01d0*/  LDG.E.EL R11, desc[UR4][R16.64] ;  /* 0x00000004100b7981 */ /* 0x000f66000c2e1900 */
[----:B---3--:R-:W-:Y:S02]  /*01e0*/  IMAD.WIDE R6, R0, 0x4, R6 ;  /* 0x0000000400067825 */ /* 0x008fe400078e0206 */
[----:B------:R0:W3:Y:S04]  /*01f0*/  LDG.E.EL R12, desc[UR4][R12.64] ;  /* 0x000000040c0c7981 */ /* 0x0000e8000c2e1900 */
[----:B------:R-:W3:Y:S01]  /*0200*/  LDG.E.64 R6, desc[UR4][R6.64] ;  /* 0x0000000406067981 */ /* 0x000ee2000c1e1b00 */
[----:B----4-:R-:W-:-:S05]  /*0210*/  IMAD.WIDE R2, R5, 0x4, R2 ;  /* 0x0000000405027825 */ /* 0x010fca00078e0202 */
[----:B------:R1:W4:Y:S01]  /*0220*/  LDG.E.EL R5, desc[UR4][R2.64] ;  /* 0x0000000402057981 */ /* 0x000322000c2e1900 */
[----:B0-----:R-:W-:Y:S01]  /*0230*/  HFMA2.MMA R13, -RZ, RZ, 1.625, 0 ;  /* 0x3e800000ff0d7435 */ /* 0x001fe200000001ff */
[----:B-1----:R-:W0:Y:S02]  /*0240*/  LDC.64 R2, c[0x0][0x210] ;  /* 0x00008400ff027b82 */ /* 0x002e240000000a00 */
[----:B0-----:R-:W-:-:S04]  /*0250*/  IMAD.WIDE R2, R0, 0x4, R2 ;  /* 0x0000000400027825 */ /* 0x001fc800078e0202 */
[----:B--2---:R-:W-:-:S04]  /*0260*/  FADD R4, R4, 9.9999997473787516356e-06 ;  /* 0x3727c5ac04047421 */ /* 0x004fc80000000000 */
[----:B------:R-:W0:Y:S02]  /*0270*/  MUFU.SQRT R14, R4 ;  /* 0x00000004000e7308 */ /* 0x000e240000002000 */
[C---:B0-----:R-:W-:Y:S02]  /*0280*/  FSETP.GT.AND P0, PT, R14.reuse, 8.50705917302346158658e+37, PT ;  /* 0x7e8000000e00780b */ /* 0x041fe40003f04000 */
[----:B------:R-:W-:-:S11]  /*0290*/  FSETP.GEU.AND P1, PT, R14, 1.175494350822287508e-38, PT ;  /* 0x008000000e00780b */ /* 0x000fd60003f2e000 */
[----:B------:R-:W-:-:S04]  /*02a0*/  @P0 FMUL R14, R14, 0.25 ;  /* 0x3e8000000e0e0820 */ /* 0x000fc80000400000 */
[----:B------:R-:W-:-:S06]  /*02b0*/  @!P1 FMUL R14, R14, 16777216 ;  /* 0x4b8000000e0e9820 */ /* 0x000fcc0000400000 */
[----:B------:R-:W0:Y:S01]  /*02c0*/  MUFU.RCP R14, R14 ;  /* 0x0000000e000e7308 */ /* 0x000e220000001000 */
[----:B------:R-:W-:Y:S01]  /*02d0*/  FSEL R13, R13, 1, P0 ;  /* 0x3f8000000d0d7808 */ /* 0x000fe20000000000 */
[----:B-----5:R-:W-:-:S04]  /*02e0*/  FADD R8, R8, -R10 ;  /* 0x8000000a08087221 */ /* 0x020fc80000000000 */
[----:B------:R-:W-:Y:S01]  /*02f0*/  @!P1 FMUL R13, R13, 16777216 ;  /* 0x4b8000000d0d9820 */ /* 0x000fe20000400000 */
[----:B------:R-:W-:-:S03]  /*0300*/  FADD R9, R9, -R10 ;  /* 0x8000000a09097221 */ /* 0x000fc60000000000 */
[----:B0-----:R-:W-:-:S04]  /*0310*/  FMUL R13, R14, R13 ;  /* 0x0000000d0e0d7220 */ /* 0x001fc80000400000 */
[-C--:B------:R-:W-:Y:S01]  /*0320*/  FMUL R8, R8, R13.reuse ;  /* 0x0000000d08087220 */ /* 0x080fe20000400000 */
[----:B------:R-:W-:-:S03]  /*0330*/  FMUL R9, R9, R13 ;  /* 0x0000000d09097220 */ /* 0x000fc60000400000 */
[C-C-:B---3--:R-:W-:Y:S01]  /*0340*/  FFMA R13, R11.reuse, R8, R12.reuse ;  /* 0x000000080b0d7223 */ /* 0x148fe2000000000c */
[----:B------:R-:W-:-:S04]  /*0350*/  FFMA R12, R11, R9, R12 ;  /* 0x000000090b0c7223 */ /* 0x000fc8000000000c */
[----:B------:R-:W-:Y:S02]  /*0360*/  FSETP.GT.AND P0, PT, R13, -R6, PT ;  /* 0x800000060d00720b */ /* 0x000fe40003f04000 */
[----:B------:R-:W-:Y:S01]  /*0370*/  FSETP.GT.AND P1, PT, R12, -R7, PT ;  /* 0x800000070c00720b */ /* 0x000fe20003f24000 */
[----:B------:R-:W-:Y:S01]  /*0380*/  FADD R6, R6, R13 ;  /* 0x0000000d06067221 */ /* 0x000fe20000000000 */
[----:B------:R-:W-:-:S09]  /*0390*/  FADD R7, R7, R12 ;  /* 0x0000000c07077221 */ /* 0x000fd20000000000 */
[C---:B----4-:R-:W-:Y:S02]  /*03a0*/  @!P0 FMUL R6, R5.reuse, R6 ;  /* 0x0000000605068220 */ /* 0x050fe40000400000 */
[----:B------:R-:W-:-:S05]  /*03b0*/  @!P1 FMUL R7, R5, R7 ;  /* 0x0000000705079220 */ /* 0x000fca0000400000 */
[----:B------:R-:W-:Y:S01]  /*03c0*/  STG.E.64 desc[UR4][R2.64], R6 ;  /* 0x0000000602007986 */ /* 0x000fe2000c101b04 */
[----:B------:R-:W-:Y:S05]  /*03d0*/  EXIT ;  /* 0x000000000000794d */ /* 0x000fea0003800000 */
.L_x_0:
[----:B------:R-:W-:-:S00]  /*03e0*/  BRA `(.L_x_0) ;  /* 0xfffffffc00fc7947 */ /* 0x000fc0000383ffff */
[----:B------:R-:W-:-:S00]  /*03f0*/  NOP ;  /* 0x0000000000007918 */ /* 0x000fc00000000000 */
        /* <DEDUP_REMOVED lines=8> */
.L_x_1:


//--------------------- .nv.global.init           --------------------------
	.section	.nv.global.init,"aw",@progbits
.nv.global.init:
	.type		_$_str,@object
	.size		_$_str,(_$_str_$_2 - _$_str)
_$_str:
        /*0000*/ 	.byte	0x5f, 0x5f, 0x43, 0x55, 0x44, 0x41, 0x5f, 0x46, 0x54, 0x5a, 0x00
	.type		_$_str_$_2,@object
	.size		_$_str_$_2,(.L_1 - _$_str_$_2)
_$_str_$_2:
        /*000b*/ 	.byte	0x5f, 0x5f, 0x43, 0x55, 0x44, 0x41, 0x5f, 0x50, 0x52, 0x45, 0x43, 0x5f, 0x53, 0x51, 0x52, 0x54
        /*001b*/ 	.byte	0x00
.L_1:


//--------------------- .nv.constant0.triton_poi_fused__native_batch_norm_legit_no_training__prelu_kernel_add_8 --------------------------
	.section	.nv.constant0.triton_poi_fused__native_batch_norm_legit_no_training__prelu_kernel_add_8,"a",@progbits
	.sectionflags	@""
	.align	4
.nv.constant0.triton_poi_fused__native_batch_norm_legit_no_training__prelu_kernel_add_8:
	.zero		596
